	.headerflags	@"EF_CUDA_TEXMODE_UNIFIED EF_CUDA_64BIT_ADDRESS EF_CUDA_ACCELERATORS EF_CUDA_SM90 EF_CUDA_VIRTUAL_SM(EF_CUDA_SM90)"
	.elftype	@"ET_EXEC"


//--------------------- .nv.info                  --------------------------
	.section	.nv.info,"",@"SHT_CUDA_INFO"
	.align	4


	//----- nvinfo : EIATTR_REGCOUNT
	.align		4
        /*0000*/ 	.byte	0x04, 0x2f
        /*0002*/ 	.short	(.L_1 - .L_0)
	.align		4
.L_0:
        /*0004*/ 	.word	index@(triton_poi_fused_add_div_mul_sub_30)
        /*0008*/ 	.word	0x0000002c


	//----- nvinfo : EIATTR_MIN_STACK_SIZE
	.align		4
.L_1:
        /*000c*/ 	.byte	0x04, 0x12
        /*000e*/ 	.short	(.L_3 - .L_2)
	.align		4
.L_2:
        /*0010*/ 	.word	index@(triton_poi_fused_add_div_mul_sub_30)
        /*0014*/ 	.word	0x00000000


	//----- nvinfo : EIATTR_FRAME_SIZE
	.align		4
.L_3:
        /*0018*/ 	.byte	0x04, 0x11
        /*001a*/ 	.short	(.L_5 - .L_4)
	.align		4
.L_4:
        /*001c*/ 	.word	index@(triton_poi_fused_add_div_mul_sub_30)
        /*0020*/ 	.word	0x00000000


	//----- nvinfo : EIATTR_MIN_STACK_SIZE
	.align		4
.L_5:
        /*0024*/ 	.byte	0x04, 0x12
        /*0026*/ 	.short	(.L_7 - .L_6)
	.align		4
.L_6:
        /*0028*/ 	.word	index@(triton_poi_fused_add_div_mul_sub_30)
        /*002c*/ 	.word	0x00000000
.L_7:


//--------------------- .nv.info.triton_poi_fused_add_div_mul_sub_30 --------------------------
	.section	.nv.info.triton_poi_fused_add_div_mul_sub_30,"",@"SHT_CUDA_INFO"
	.sectionflags	@""
	.align	4


	//----- nvinfo : EIATTR_CUDA_API_VERSION
	.align		4
        /*0000*/ 	.byte	0x04, 0x37
        /*0002*/ 	.short	(.L_9 - .L_8)
.L_8:
        /*0004*/ 	.word	0x0000007c


	//----- nvinfo : EIATTR_KPARAM_INFO
	.align		4
.L_9:
        /*0008*/ 	.byte	0x04, 0x17
        /*000a*/ 	.short	(.L_11 - .L_10)
.L_10:
        /*000c*/ 	.word	0x00000000
        /*0010*/ 	.short	0x0007
        /*0012*/ 	.short	0x0034
        /*0014*/ 	.byte	0x00, 0xf0, 0x11, 0x00


	//----- nvinfo : EIATTR_KPARAM_INFO
	.align		4
.L_11:
        /*0018*/ 	.byte	0x04, 0x17
        /*001a*/ 	.short	(.L_13 - .L_12)
.L_12:
        /*001c*/ 	.word	0x00000000
        /*0020*/ 	.short	0x0006
        /*0022*/ 	.short	0x0030
        /*0024*/ 	.byte	0x00, 0xf0, 0x11, 0x00


	//----- nvinfo : EIATTR_KPARAM_INFO
	.align		4
.L_13:
        /*0028*/ 	.byte	0x04, 0x17
        /*002a*/ 	.short	(.L_15 - .L_14)
.L_14:
        /*002c*/ 	.word	0x00000000
        /*0030*/ 	.short	0x0005
        /*0032*/ 	.short	0x0028
        /*0034*/ 	.byte	0x00, 0xf4, 0x21, 0x00


	//----- nvinfo : EIATTR_KPARAM_INFO
	.align		4
.L_15:
        /*0038*/ 	.byte	0x04, 0x17
        /*003a*/ 	.short	(.L_17 - .L_16)
.L_16:
        /*003c*/ 	.word	0x00000000
        /*0040*/ 	.short	0x0004
        /*0042*/ 	.short	0x0020
        /*0044*/ 	.byte	0x00, 0xf4, 0x21, 0x00


	//----- nvinfo : EIATTR_KPARAM_INFO
	.align		4
.L_17:
        /*0048*/ 	.byte	0x04, 0x17
        /*004a*/ 	.short	(.L_19 - .L_18)
.L_18:
        /*004c*/ 	.word	0x00000000
        /*0050*/ 	.short	0x0003
        /*0052*/ 	.short	0x0018
        /*0054*/ 	.byte	0x00, 0xf4, 0x21, 0x00


	//----- nvinfo : EIATTR_KPARAM_INFO
	.align		4
.L_19:
        /*0058*/ 	.byte	0x04, 0x17
        /*005a*/ 	.short	(.L_21 - .L_20)
.L_20:
        /*005c*/ 	.word	0x00000000
        /*0060*/ 	.short	0x0002
        /*0062*/ 	.short	0x0010
        /*0064*/ 	.byte	0x00, 0xf4, 0x21, 0x00


	//----- nvinfo : EIATTR_KPARAM_INFO
	.align		4
.L_21:
        /*0068*/ 	.byte	0x04, 0x17
        /*006a*/ 	.short	(.L_23 - .L_22)
.L_22:
        /*006c*/ 	.word	0x00000000
        /*0070*/ 	.short	0x0001
        /*0072*/ 	.short	0x0008
        /*0074*/ 	.byte	0x00, 0xf4, 0x21, 0x00


	//----- nvinfo : EIATTR_KPARAM_INFO
	.align		4
.L_23:
        /*0078*/ 	.byte	0x04, 0x17
        /*007a*/ 	.short	(.L_25 - .L_24)
.L_24:
        /*007c*/ 	.word	0x00000000
        /*0080*/ 	.short	0x0000
        /*0082*/ 	.short	0x0000
        /*0084*/ 	.byte	0x00, 0xf4, 0x21, 0x00


	//----- nvinfo : EIATTR_SPARSE_MMA_MASK
	.align		4
.L_25:
        /*0088*/ 	.byte	0x03, 0x50
        /*008a*/ 	.short	0x0000


	//----- nvinfo : EIATTR_MAXREG_COUNT
	.align		4
        /*008c*/ 	.byte	0x03, 0x1b
        /*008e*/ 	.short	0x00ff


	//----- nvinfo : EIATTR_EXIT_INSTR_OFFSETS
	.align		4
        /*0090*/ 	.byte	0x04, 0x1c
        /*0092*/ 	.short	(.L_27 - .L_26)


	//   ....[0]....
.L_26:
        /*0094*/ 	.word	0x00001880


	//   ....[1]....
        /*0098*/ 	.word	0x000018a0


	//----- nvinfo : EIATTR_REQNTID
	.align		4
.L_27:
        /*009c*/ 	.byte	0x04, 0x10
        /*009e*/ 	.short	(.L_29 - .L_28)
.L_28:
        /*00a0*/ 	.word	0x00000100
        /*00a4*/ 	.word	0x00000001
        /*00a8*/ 	.word	0x00000001


	//----- nvinfo : EIATTR_CBANK_PARAM_SIZE
	.align		4
.L_29:
        /*00ac*/ 	.byte	0x03, 0x19
        /*00ae*/ 	.short	0x0038


	//----- nvinfo : EIATTR_PARAM_CBANK
	.align		4
        /*00b0*/ 	.byte	0x04, 0x0a
        /*00b2*/ 	.short	(.L_31 - .L_30)
	.align		4
.L_30:
        /*00b4*/ 	.word	index@(.nv.constant0.triton_poi_fused_add_div_mul_sub_30)
        /*00b8*/ 	.short	0x0210
        /*00ba*/ 	.short	0x0038


	//----- nvinfo : EIATTR_SW_WAR
	.align		4
.L_31:
        /*00bc*/ 	.byte	0x04, 0x36
        /*00be*/ 	.short	(.L_33 - .L_32)
.L_32:
        /*00c0*/ 	.word	0x00000008
.L_33:


//--------------------- .nv.callgraph             --------------------------
	.section	.nv.callgraph,"",@"SHT_CUDA_CALLGRAPH"
	.align	4
	.sectionentsize	8
	.align		4
        /*0000*/ 	.word	0x00000000
	.align		4
        /*0004*/ 	.word	0xffffffff
	.align		4
        /*0008*/ 	.word	0x00000000
	.align		4
        /*000c*/ 	.word	0xfffffffe
	.align		4
        /*0010*/ 	.word	0x00000000
	.align		4
        /*0014*/ 	.word	0xfffffffd
	.align		4
        /*0018*/ 	.word	0x00000000
	.align		4
        /*001c*/ 	.word	0xfffffffc


//--------------------- .text.triton_poi_fused_add_div_mul_sub_30 --------------------------
	.section	.text.triton_poi_fused_add_div_mul_sub_30,"ax",@progbits
	.sectionflags	@"SHF_BARRIERS=1"
	.align	128
        .global         triton_poi_fused_add_div_mul_sub_30
        .type           triton_poi_fused_add_div_mul_sub_30,@function
        .size           triton_poi_fused_add_div_mul_sub_30,(.L_x_1 - triton_poi_fused_add_div_mul_sub_30)
        .other          triton_poi_fused_add_div_mul_sub_30,@"STO_CUDA_ENTRY STV_DEFAULT"
triton_poi_fused_add_div_mul_sub_30:
.text.triton_poi_fused_add_div_mul_sub_30:
[----:B------:R-:W0:Y:S01]  /*0000*/  LDC R1, c[0x0][0x28] ;  /* 0x00000a00ff017b82 */ /* 0x000e220000000800 */
[----:B------:R-:W1:Y:S07]  /*0010*/  S2R R0, SR_CTAID.Y ;  /* 0x0000000000007919 */ /* 0x000e6e0000002600 */
[----:B------:R-:W2:Y:S01]  /*0020*/  LDC.64 R38, c[0x0][0x218] ;  /* 0x00008600ff267b82 */ /* 0x000ea20000000a00 */
[----:B------:R-:W-:Y:S02]  /*0030*/  CS2R R16, SRZ ;  /* 0x0000000000107805 */ /* 0x000fe4000001ff00 */
[----:B------:R-:W-:Y:S01]  /*0040*/  CS2R R18, SRZ ;  /* 0x0000000000127805 */ /* 0x000fe2000001ff00 */
[----:B------:R-:W3:Y:S01]  /*0050*/  S2R R2, SR_TID.X ;  /* 0x0000000000027919 */ /* 0x000ee20000002100 */
[----:B------:R-:W-:-:S02]  /*0060*/  CS2R R20, SRZ ;  /* 0x0000000000147805 */ /* 0x000fc4000001ff00 */
[----:B------:R-:W-:Y:S01]  /*0070*/  CS2R R22, SRZ ;  /* 0x0000000000167805 */ /* 0x000fe2000001ff00 */
[----:B------:R-:W-:Y:S01]  /*0080*/  ULDC.64 UR6, c[0x0][0x208] ;  /* 0x0000820000067ab9 */ /* 0x000fe20000000a00 */
[----:B------:R-:W4:Y:S01]  /*0090*/  S2R R6, SR_CTAID.X ;  /* 0x0000000000067919 */ /* 0x000f220000002500 */
[----:B------:R-:W5:Y:S08]  /*00a0*/  LDC.64 R36, c[0x0][0x220] ;  /* 0x00008800ff247b82 */ /* 0x000f700000000a00 */
[----:B------:R-:W2:Y:S08]  /*00b0*/  LDC.64 R8, c[0x0][0x210] ;  /* 0x00008400ff087b82 */ /* 0x000eb00000000a00 */
[----:B------:R-:W5:Y:S01]  /*00c0*/  LDC.64 R40, c[0x0][0x228] ;  /* 0x00008a00ff287b82 */ /* 0x000f620000000a00 */
[----:B-1----:R-:W-:-:S02]  /*00d0*/  SHF.L.U32 R26, R0, 0x8, RZ ;  /* 0x00000008001a7819 */ /* 0x002fc400000006ff */
[----:B---3--:R-:W-:Y:S02]  /*00e0*/  PRMT R5, R2, 0x6540, R0 ;  /* 0x0000654002057816 */ /* 0x008fe40000000000 */
[----:B------:R-:W-:Y:S02]  /*00f0*/  SHF.R.U32.HI R7, RZ, 0x2, R2 ;  /* 0x00000002ff077819 */ /* 0x000fe40000011602 */
[C---:B------:R-:W-:Y:S01]  /*0100*/  ISETP.GE.AND P1, PT, R5.reuse, 0x600, PT ;  /* 0x000006000500780c */ /* 0x040fe20003f26270 */
[----:B------:R-:W-:Y:S01]  /*0110*/  IMAD.HI R3, R5, 0x2aaaaaab, RZ ;  /* 0x2aaaaaab05037827 */ /* 0x000fe200078e02ff */
[----:B------:R-:W-:-:S04]  /*0120*/  SGXT.U32 R7, R7, 0x6 ;  /* 0x000000060707781a */ /* 0x000fc80000000000 */
[----:B------:R-:W-:Y:S02]  /*0130*/  SHF.R.U32.HI R4, RZ, 0x1f, R3 ;  /* 0x0000001fff047819 */ /* 0x000fe40000011603 */
[----:B------:R-:W-:Y:S02]  /*0140*/  PRMT R10, R7, 0x6540, R0 ;  /* 0x00006540070a7816 */ /* 0x000fe40000000000 */
[----:B------:R-:W-:Y:S02]  /*0150*/  LEA.HI R4, R3, R4, RZ, 0x1a ;  /* 0x0000000403047211 */ /* 0x000fe400078fd0ff */
[----:B----4-:R-:W-:Y:S01]  /*0160*/  SHF.L.U32 R3, R6, 0x4, RZ ;  /* 0x0000000406037819 */ /* 0x010fe200000006ff */
[----:B------:R-:W-:Y:S01]  /*0170*/  IMAD.HI R11, R10, 0x2aaaaaab, RZ ;  /* 0x2aaaaaab0a0b7827 */ /* 0x000fe200078e02ff */
[----:B------:R-:W-:Y:S02]  /*0180*/  SHF.L.U32 R6, R2, 0x2, RZ ;  /* 0x0000000202067819 */ /* 0x000fe400000006ff */
[----:B------:R-:W-:Y:S01]  /*0190*/  LOP3.LUT R24, R26, 0x40, R7, 0xfe, !PT ;  /* 0x000000401a187812 */ /* 0x000fe200078efe07 */
[----:B------:R-:W-:Y:S01]  /*01a0*/  IMAD R5, R4, -0x180, R5 ;  /* 0xfffffe8004057824 */ /* 0x000fe200078e0205 */
[----:B------:R-:W-:Y:S01]  /*01b0*/  LOP3.LUT R25, R3, 0xc, R6, 0xf8, !PT ;  /* 0x0000000c03197812 */ /* 0x000fe200078ef806 */
[----:B------:R-:W-:Y:S01]  /*01c0*/  HFMA2.MMA R4, -RZ, RZ, 0, 0 ;  /* 0x00000000ff047435 */ /* 0x000fe200000001ff */
[----:B------:R-:W-:Y:S01]  /*01d0*/  SHF.R.U32.HI R12, RZ, 0x1f, R11 ;  /* 0x0000001fff0c7819 */ /* 0x000fe2000001160b */
[----:B------:R-:W-:Y:S01]  /*01e0*/  IMAD.HI R30, R24, 0x2aaaaaab, RZ ;  /* 0x2aaaaaab181e7827 */ /* 0x000fe200078e02ff */
[----:B------:R-:W-:-:S02]  /*01f0*/  ISETP.GE.AND P0, PT, R25, 0x10, PT ;  /* 0x000000101900780c */ /* 0x000fc40003f06270 */
[----:B------:R-:W-:Y:S01]  /*0200*/  LEA.HI.SX32 R14, R11, R12, 0x1a ;  /* 0x0000000c0b0e7211 */ /* 0x000fe200078fd2ff */
[----:B0-2---:R-:W-:Y:S01]  /*0210*/  IMAD.WIDE R28, R5, 0x4, R8 ;  /* 0x00000004051c7825 */ /* 0x005fe200078e0208 */
[C---:B------:R-:W-:Y:S01]  /*0220*/  ISETP.LT.AND P3, PT, R10.reuse, 0x600, !P0 ;  /* 0x000006000a00780c */ /* 0x040fe20004761270 */
[----:B------:R-:W0:Y:S01]  /*0230*/  LDC.64 R12, c[0x0][0x230] ;  /* 0x00008c00ff0c7b82 */ /* 0x000e220000000a00 */
[-C--:B------:R-:W-:Y:S02]  /*0240*/  LEA R15, R10, R25.reuse, 0x4 ;  /* 0x000000190a0f7211 */ /* 0x080fe400078e20ff */
[----:B------:R-:W-:Y:S02]  /*0250*/  LEA R27, R14, R25, 0x4 ;  /* 0x000000190e1b7211 */ /* 0x000fe400078e20ff */
[----:B------:R-:W-:Y:S01]  /*0260*/  ISETP.LT.AND P2, PT, R24, 0x600, !P0 ;  /* 0x000006001800780c */ /* 0x000fe20004741270 */
[----:B------:R-:W-:Y:S01]  /*0270*/  IMAD.WIDE R14, R15, 0x4, R38 ;  /* 0x000000040f0e7825 */ /* 0x000fe200078e0226 */
[----:B------:R-:W-:-:S02]  /*0280*/  SHF.R.U32.HI R31, RZ, 0x1f, R30 ;  /* 0x0000001fff1f7819 */ /* 0x000fc4000001161e */
[----:B------:R-:W-:Y:S01]  /*0290*/  LEA R33, R24, R25, 0x4 ;  /* 0x0000001918217211 */ /* 0x000fe200078e20ff */
[----:B-----5:R-:W-:Y:S01]  /*02a0*/  IMAD.WIDE R10, R27, 0x4, R36 ;  /* 0x000000041b0a7825 */ /* 0x020fe200078e0224 */
[----:B------:R-:W-:Y:S01]  /*02b0*/  CS2R R8, SRZ ;  /* 0x0000000000087805 */ /* 0x000fe2000001ff00 */
[----:B------:R1:W2:Y:S04]  /*02c0*/  @P3 LDG.E.EL.128 R16, desc[UR6][R14.64] ;  /* 0x000000060e103981 */ /* 0x0002a8000c2e1d00 */
[----:B------:R3:W2:Y:S01]  /*02d0*/  @P3 LDG.E.EL.128 R20, desc[UR6][R10.64] ;  /* 0x000000060a143981 */ /* 0x0006a2000c2e1d00 */
[----:B------:R-:W-:-:S03]  /*02e0*/  LEA.HI.SX32 R24, R30, R31, 0x1a ;  /* 0x0000001f1e187211 */ /* 0x000fc600078fd2ff */
[----:B------:R4:W5:Y:S01]  /*02f0*/  @!P1 LDG.E.EL R4, desc[UR6][R28.64] ;  /* 0x000000061c049981 */ /* 0x000962000c2e1900 */
[----:B-1----:R-:W-:-:S04]  /*0300*/  IMAD.WIDE R14, R33, 0x4, R38 ;  /* 0x00000004210e7825 */ /* 0x002fc800078e0226 */
[----:B0-----:R-:W-:Y:S01]  /*0310*/  IMAD.WIDE R12, R5, 0x4, R12 ;  /* 0x00000004050c7825 */ /* 0x001fe200078e020c */
[----:B------:R-:W-:Y:S02]  /*0320*/  MOV R5, RZ ;  /* 0x000000ff00057202 */ /* 0x000fe40000000f00 */
[----:B---3--:R-:W-:Y:S02]  /*0330*/  CS2R R10, SRZ ;  /* 0x00000000000a7805 */ /* 0x008fe4000001ff00 */
[----:B------:R-:W-:Y:S02]  /*0340*/  LEA R24, R24, R25, 0x4 ;  /* 0x0000001918187211 */ /* 0x000fe400078e20ff */
[----:B------:R0:W3:Y:S03]  /*0350*/  @!P1 LDG.E.EL R5, desc[UR6][R12.64] ;  /* 0x000000060c059981 */ /* 0x0000e6000c2e1900 */
[----:B----4-:R-:W-:Y:S01]  /*0360*/  IMAD.WIDE R28, R24, 0x4, R36 ;  /* 0x00000004181c7825 */ /* 0x010fe200078e0224 */
[----:B------:R1:W4:Y:S01]  /*0370*/  @P2 LDG.E.EL.128 R8, desc[UR6][R14.64] ;  /* 0x000000060e082981 */ /* 0x000322000c2e1d00 */
[----:B0-----:R-:W-:-:S02]  /*0380*/  CS2R R12, SRZ ;  /* 0x00000000000c7805 */ /* 0x001fc4000001ff00 */
[----:B-1----:R-:W-:-:S06]  /*0390*/  CS2R R14, SRZ ;  /* 0x00000000000e7805 */ /* 0x002fcc000001ff00 */
[----:B------:R0:W4:Y:S01]  /*03a0*/  @P2 LDG.E.EL.128 R12, desc[UR6][R28.64] ;  /* 0x000000061c0c2981 */ /* 0x000122000c2e1d00 */
[----:B------:R-:W-:Y:S02]  /*03b0*/  LOP3.LUT R30, R26, 0x80, R7, 0xfe, !PT ;  /* 0x000000801a1e7812 */ /* 0x000fe400078efe07 */
[----:B------:R-:W-:Y:S02]  /*03c0*/  LOP3.LUT R26, R26, 0xc0, R7, 0xfe, !PT ;  /* 0x000000c01a1a7812 */ /* 0x000fe400078efe07 */
[----:B------:R-:W-:Y:S02]  /*03d0*/  ISETP.LT.AND P1, PT, R30, 0x600, !P0 ;  /* 0x000006001e00780c */ /* 0x000fe40004721270 */
[C---:B------:R-:W-:Y:S02]  /*03e0*/  ISETP.LT.AND P0, PT, R26.reuse, 0x600, !P0 ;  /* 0x000006001a00780c */ /* 0x040fe40004701270 */
[----:B0-----:R-:W-:Y:S01]  /*03f0*/  LEA R29, R26, R25, 0x4 ;  /* 0x000000191a1d7211 */ /* 0x001fe200078e20ff */
[----:B--2---:R-:W-:Y:S01]  /*0400*/  FADD R28, -R20, R16 ;  /* 0x00000010141c7221 */ /* 0x004fe20000000100 */
[----:B------:R-:W-:-:S04]  /*0410*/  IMAD.HI R16, R30, 0x2aaaaaab, RZ ;  /* 0x2aaaaaab1e107827 */ /* 0x000fc800078e02ff */
[----:B------:R-:W-:Y:S01]  /*0420*/  FADD R32, -R21, R17 ;  /* 0x0000001115207221 */ /* 0x000fe20000000100 */
[----:B------:R-:W-:Y:S01]  /*0430*/  FADD R35, -R22, R18 ;  /* 0x0000001216237221 */ /* 0x000fe20000000100 */
[----:B------:R-:W-:Y:S01]  /*0440*/  IMAD.HI R20, R26, 0x2aaaaaab, RZ ;  /* 0x2aaaaaab1a147827 */ /* 0x000fe200078e02ff */
[----:B------:R-:W-:-:S04]  /*0450*/  SHF.R.U32.HI R31, RZ, 0x1f, R16 ;  /* 0x0000001fff1f7819 */ /* 0x000fc80000011610 */
[----:B------:R-:W-:Y:S02]  /*0460*/  LEA.HI.SX32 R16, R16, R31, 0x1a ;  /* 0x0000001f10107211 */ /* 0x000fe400078fd2ff */
[----:B------:R-:W-:Y:S02]  /*0470*/  SHF.R.U32.HI R31, RZ, 0x1f, R20 ;  /* 0x0000001fff1f7819 */ /* 0x000fe40000011614 */
[----:B------:R-:W-:Y:S02]  /*0480*/  LEA R26, R16, R25, 0x4 ;  /* 0x00000019101a7211 */ /* 0x000fe400078e20ff */
[----:B------:R-:W-:Y:S02]  /*0490*/  LEA.HI.SX32 R20, R20, R31, 0x1a ;  /* 0x0000001f14147211 */ /* 0x000fe400078fd2ff */
[-C--:B------:R-:W-:Y:S02]  /*04a0*/  LEA R31, R30, R25.reuse, 0x4 ;  /* 0x000000191e1f7211 */ /* 0x080fe400078e20ff */
[----:B------:R-:W-:-:S02]  /*04b0*/  LEA R25, R20, R25, 0x4 ;  /* 0x0000001914197211 */ /* 0x000fc400078e20ff */
[----:B------:R-:W-:Y:S01]  /*04c0*/  CS2R R20, SRZ ;  /* 0x0000000000147805 */ /* 0x000fe2000001ff00 */
[----:B------:R-:W-:-:S04]  /*04d0*/  IMAD.WIDE R16, R31, 0x4, R38 ;  /* 0x000000041f107825 */ /* 0x000fc800078e0226 */
[----:B------:R-:W-:Y:S01]  /*04e0*/  FADD R31, -R23, R19 ;  /* 0x00000013171f7221 */ /* 0x000fe20000000100 */
[----:B------:R-:W-:Y:S02]  /*04f0*/  CS2R R22, SRZ ;  /* 0x0000000000167805 */ /* 0x000fe4000001ff00 */
[----:B------:R-:W-:Y:S01]  /*0500*/  CS2R R18, SRZ ;  /* 0x0000000000127805 */ /* 0x000fe2000001ff00 */
[----:B------:R-:W-:-:S03]  /*0510*/  IMAD.WIDE R38, R29, 0x4, R38 ;  /* 0x000000041d267825 */ /* 0x000fc600078e0226 */
[----:B------:R0:W2:Y:S01]  /*0520*/  @P1 LDG.E.EL.128 R20, desc[UR6][R16.64] ;  /* 0x0000000610141981 */ /* 0x0000a2000c2e1d00 */
[----:B----4-:R-:W-:Y:S01]  /*0530*/  FADD R34, -R12, R8 ;  /* 0x000000080c227221 */ /* 0x010fe20000000100 */
[----:B------:R-:W-:Y:S01]  /*0540*/  FADD R30, -R13, R9 ;  /* 0x000000090d1e7221 */ /* 0x000fe20000000100 */
[----:B------:R-:W-:-:S04]  /*0550*/  IMAD.WIDE R8, R26, 0x4, R36 ;  /* 0x000000041a087825 */ /* 0x000fc800078e0224 */
[----:B------:R-:W-:Y:S01]  /*0560*/  FADD R33, -R14, R10 ;  /* 0x0000000a0e217221 */ /* 0x000fe20000000100 */
[----:B0-----:R-:W-:Y:S01]  /*0570*/  CS2R R16, SRZ ;  /* 0x0000000000107805 */ /* 0x001fe2000001ff00 */
[----:B------:R-:W-:Y:S01]  /*0580*/  FADD R29, -R15, R11 ;  /* 0x0000000b0f1d7221 */ /* 0x000fe20000000100 */
[----:B------:R-:W-:Y:S02]  /*0590*/  CS2R R10, SRZ ;  /* 0x00000000000a7805 */ /* 0x000fe4000001ff00 */
[----:B------:R-:W-:Y:S02]  /*05a0*/  CS2R R12, SRZ ;  /* 0x00000000000c7805 */ /* 0x000fe4000001ff00 */
[----:B------:R-:W-:Y:S01]  /*05b0*/  CS2R R14, SRZ ;  /* 0x00000000000e7805 */ /* 0x000fe2000001ff00 */
[----:B------:R0:W2:Y:S01]  /*05c0*/  @P1 LDG.E.EL.128 R16, desc[UR6][R8.64] ;  /* 0x0000000608101981 */ /* 0x0000a2000c2e1d00 */
[----:B------:R-:W-:-:S05]  /*05d0*/  IMAD.WIDE R36, R25, 0x4, R36 ;  /* 0x0000000419247825 */ /* 0x000fca00078e0224 */
[----:B------:R-:W4:Y:S01]  /*05e0*/  @P0 LDG.E.EL.128 R12, desc[UR6][R36.64] ;  /* 0x00000006240c0981 */ /* 0x000f22000c2e1d00 */
[----:B0-----:R-:W-:-:S06]  /*05f0*/  CS2R R8, SRZ ;  /* 0x0000000000087805 */ /* 0x001fcc000001ff00 */
[----:B------:R-:W4:Y:S02]  /*0600*/  @P0 LDG.E.EL.128 R8, desc[UR6][R38.64] ;  /* 0x0000000626080981 */ /* 0x000f24000c2e1d00 */
[----:B----4-:R-:W-:Y:S01]  /*0610*/  FADD R36, -R12, R8 ;  /* 0x000000080c247221 */ /* 0x010fe20000000100 */
[----:B------:R-:W-:Y:S01]  /*0620*/  FADD R37, -R13, R9 ;  /* 0x000000090d257221 */ /* 0x000fe20000000100 */
[----:B------:R-:W-:Y:S01]  /*0630*/  FADD R38, -R14, R10 ;  /* 0x0000000a0e267221 */ /* 0x000fe20000000100 */
[----:B------:R-:W-:Y:S01]  /*0640*/  FADD R39, -R15, R11 ;  /* 0x0000000b0f277221 */ /* 0x000fe20000000100 */
[----:B------:R-:W-:Y:S02]  /*0650*/  CS2R R8, SRZ ;  /* 0x0000000000087805 */ /* 0x000fe4000001ff00 */
[----:B------:R-:W-:Y:S01]  /*0660*/  CS2R R10, SRZ ;  /* 0x00000000000a7805 */ /* 0x000fe2000001ff00 */
[----:B------:R-:W-:-:S05]  /*0670*/  IMAD.WIDE R12, R27, 0x4, R40 ;  /* 0x000000041b0c7825 */ /* 0x000fca00078e0228 */
[----:B------:R-:W4:Y:S01]  /*0680*/  @P3 LDG.E.EL.128 R8, desc[UR6][R12.64] ;  /* 0x000000060c083981 */ /* 0x000f22000c2e1d00 */
[----:B--2---:R-:W-:Y:S01]  /*0690*/  FADD R20, -R16, R20 ;  /* 0x0000001410147221 */ /* 0x004fe20000000100 */
[----:B------:R-:W-:Y:S01]  /*06a0*/  FADD R21, -R17, R21 ;  /* 0x0000001511157221 */ /* 0x000fe20000000100 */
[----:B------:R-:W-:Y:S01]  /*06b0*/  FADD R22, -R18, R22 ;  /* 0x0000001612167221 */ /* 0x000fe20000000100 */
[----:B------:R-:W-:Y:S01]  /*06c0*/  FADD R23, -R19, R23 ;  /* 0x0000001713177221 */ /* 0x000fe20000000100 */
[----:B------:R-:W-:Y:S02]  /*06d0*/  CS2R R16, SRZ ;  /* 0x0000000000107805 */ /* 0x000fe4000001ff00 */
[----:B------:R-:W-:Y:S02]  /*06e0*/  CS2R R18, SRZ ;  /* 0x0000000000127805 */ /* 0x000fe4000001ff00 */
[C---:B----4-:R-:W-:Y:S02]  /*06f0*/  FSETP.GT.AND P3, PT, |R9|.reuse, 8.50705917302346158658e+37, PT ;  /* 0x7e8000000900780b */ /* 0x050fe40003f64200 */
[----:B------:R-:W-:-:S02]  /*0700*/  FSETP.GEU.AND P5, PT, |R9|, 1.175494350822287508e-38, PT ;  /* 0x008000000900780b */ /* 0x000fc40003fae200 */
[----:B------:R-:W-:-:S09]  /*0710*/  FSETP.GT.AND P6, PT, |R8|, 8.50705917302346158658e+37, PT ;  /* 0x7e8000000800780b */ /* 0x000fd20003fc4200 */
[----:B------:R-:W-:-:S04]  /*0720*/  @P3 FMUL R9, R9, 0.25 ;  /* 0x3e80000009093820 */ /* 0x000fc80000400000 */
[----:B------:R-:W-:Y:S01]  /*0730*/  @!P5 FMUL R9, R9, 16777216 ;  /* 0x4b8000000909d820 */ /* 0x000fe20000400000 */
[----:B------:R-:W-:-:S05]  /*0740*/  FSETP.GEU.AND P4, PT, |R8|, 1.175494350822287508e-38, PT ;  /* 0x008000000800780b */ /* 0x000fca0003f8e200 */
[----:B------:R-:W0:Y:S01]  /*0750*/  MUFU.RCP R9, R9 ;  /* 0x0000000900097308 */ /* 0x000e220000001000 */
[----:B------:R-:W-:Y:S01]  /*0760*/  @P6 FMUL R8, R8, 0.25 ;  /* 0x3e80000008086820 */ /* 0x000fe20000400000 */
[----:B------:R-:W-:-:S04]  /*0770*/  @P3 FMUL R32, R32, 0.25 ;  /* 0x3e80000020203820 */ /* 0x000fc80000400000 */
[----:B------:R-:W-:Y:S02]  /*0780*/  @!P5 FMUL R32, R32, 16777216 ;  /* 0x4b8000002020d820 */ /* 0x000fe40000400000 */
[----:B------:R-:W-:-:S04]  /*0790*/  @!P4 FMUL R8, R8, 16777216 ;  /* 0x4b8000000808c820 */ /* 0x000fc80000400000 */
[----:B------:R1:W2:Y:S01]  /*07a0*/  MUFU.RCP R13, R8 ;  /* 0x00000008000d7308 */ /* 0x0002a20000001000 */
[----:B0-----:R-:W-:Y:S01]  /*07b0*/  FMUL R32, R9, R32 ;  /* 0x0000002009207220 */ /* 0x001fe20000400000 */
[----:B-1----:R-:W-:-:S05]  /*07c0*/  IMAD.WIDE R8, R24, 0x4, R40 ;  /* 0x0000000418087825 */ /* 0x002fca00078e0228 */
[----:B------:R0:W4:Y:S01]  /*07d0*/  @P2 LDG.E.EL.128 R16, desc[UR6][R8.64] ;  /* 0x0000000608102981 */ /* 0x000122000c2e1d00 */
[----:B------:R-:W-:Y:S01]  /*07e0*/  @P6 FMUL R28, R28, 0.25 ;  /* 0x3e8000001c1c6820 */ /* 0x000fe20000400000 */
[C---:B------:R-:W-:Y:S02]  /*07f0*/  FSETP.GT.AND P6, PT, |R10|.reuse, 8.50705917302346158658e+37, PT ;  /* 0x7e8000000a00780b */ /* 0x040fe40003fc4200 */
[----:B------:R-:W-:-:S11]  /*0800*/  FSETP.GEU.AND P3, PT, |R10|, 1.175494350822287508e-38, PT ;  /* 0x008000000a00780b */ /* 0x000fd60003f6e200 */
[----:B------:R-:W-:Y:S01]  /*0810*/  @P6 FMUL R10, R10, 0.25 ;  /* 0x3e8000000a0a6820 */ /* 0x000fe20000400000 */
[----:B------:R-:W-:-:S03]  /*0820*/  @P6 FMUL R35, R35, 0.25 ;  /* 0x3e80000023236820 */ /* 0x000fc60000400000 */
[----:B------:R-:W-:Y:S01]  /*0830*/  @!P3 FMUL R10, R10, 16777216 ;  /* 0x4b8000000a0ab820 */ /* 0x000fe20000400000 */
[----:B------:R-:W-:Y:S01]  /*0840*/  @!P3 FMUL R35, R35, 16777216 ;  /* 0x4b8000002323b820 */ /* 0x000fe20000400000 */
[----:B------:R-:W-:-:S04]  /*0850*/  @!P4 FMUL R28, R28, 16777216 ;  /* 0x4b8000001c1cc820 */ /* 0x000fc80000400000 */
[----:B--2---:R-:W-:Y:S01]  /*0860*/  FMUL R28, R13, R28 ;  /* 0x0000001c0d1c7220 */ /* 0x004fe20000400000 */
[C---:B------:R-:W-:Y:S02]  /*0870*/  FSETP.GT.AND P2, PT, |R11|.reuse, 8.50705917302346158658e+37, PT ;  /* 0x7e8000000b00780b */ /* 0x040fe40003f44200 */
[----:B------:R-:W-:Y:S02]  /*0880*/  CS2R R14, SRZ ;  /* 0x00000000000e7805 */ /* 0x000fe4000001ff00 */
[C---:B------:R-:W-:Y:S01]  /*0890*/  FSETP.GEU.AND P4, PT, |R11|.reuse, 1.175494350822287508e-38, PT ;  /* 0x008000000b00780b */ /* 0x040fe20003f8e200 */
[----:B------:R-:W-:Y:S01]  /*08a0*/  IMAD.WIDE R26, R26, 0x4, R40 ;  /* 0x000000041a1a7825 */ /* 0x000fe200078e0228 */
[----:B------:R-:W1:Y:S07]  /*08b0*/  MUFU.RCP R10, R10 ;  /* 0x0000000a000a7308 */ /* 0x000e6e0000001000 */
[----:B------:R-:W-:-:S04]  /*08c0*/  @P2 FMUL R11, R11, 0.25 ;  /* 0x3e8000000b0b2820 */ /* 0x000fc80000400000 */
[----:B------:R-:W-:Y:S01]  /*08d0*/  @!P4 FMUL R11, R11, 16777216 ;  /* 0x4b8000000b0bc820 */ /* 0x000fe20000400000 */
[----:B-1----:R-:W-:-:S03]  /*08e0*/  FMUL R35, R10, R35 ;  /* 0x000000230a237220 */ /* 0x002fc60000400000 */
[----:B------:R-:W1:Y:S01]  /*08f0*/  MUFU.RCP R10, R11 ;  /* 0x0000000b000a7308 */ /* 0x000e620000001000 */
[----:B------:R-:W-:-:S04]  /*0900*/  @P2 FMUL R31, R31, 0.25 ;  /* 0x3e8000001f1f2820 */ /* 0x000fc80000400000 */
[----:B------:R-:W-:Y:S01]  /*0910*/  @!P4 FMUL R31, R31, 16777216 ;  /* 0x4b8000001f1fc820 */ /* 0x000fe20000400000 */
[----:B0-----:R-:W-:Y:S01]  /*0920*/  CS2R R8, SRZ ;  /* 0x0000000000087805 */ /* 0x001fe2000001ff00 */
[----:B------:R-:W-:-:S04]  /*0930*/  IMAD.WIDE R40, R25, 0x4, R40 ;  /* 0x0000000419287825 */ /* 0x000fc800078e0228 */
[----:B-1----:R-:W-:Y:S01]  /*0940*/  FMUL R31, R10, R31 ;  /* 0x0000001f0a1f7220 */ /* 0x002fe20000400000 */
[----:B------:R-:W-:-:S06]  /*0950*/  CS2R R10, SRZ ;  /* 0x00000000000a7805 */ /* 0x000fcc000001ff00 */
[----:B------:R-:W2:Y:S01]  /*0960*/  @P0 LDG.E.EL.128 R8, desc[UR6][R40.64] ;  /* 0x0000000628080981 */ /* 0x000ea2000c2e1d00 */
[C---:B----4-:R-:W-:Y:S02]  /*0970*/  FSETP.GT.AND P3, PT, |R16|.reuse, 8.50705917302346158658e+37, PT ;  /* 0x7e8000001000780b */ /* 0x050fe40003f64200 */
[----:B------:R-:W-:-:S11]  /*0980*/  FSETP.GEU.AND P5, PT, |R16|, 1.175494350822287508e-38, PT ;  /* 0x008000001000780b */ /* 0x000fd60003fae200 */
[----:B------:R-:W-:-:S04]  /*0990*/  @P3 FMUL R16, R16, 0.25 ;  /* 0x3e80000010103820 */ /* 0x000fc80000400000 */
[----:B------:R-:W-:-:S04]  /*09a0*/  @!P5 FMUL R16, R16, 16777216 ;  /* 0x4b8000001010d820 */ /* 0x000fc80000400000 */
[----:B------:R-:W0:Y:S01]  /*09b0*/  MUFU.RCP R13, R16 ;  /* 0x00000010000d7308 */ /* 0x000e220000001000 */
[----:B------:R-:W-:-:S04]  /*09c0*/  @P3 FMUL R34, R34, 0.25 ;  /* 0x3e80000022223820 */ /* 0x000fc80000400000 */
[----:B------:R-:W-:-:S04]  /*09d0*/  @!P5 FMUL R34, R34, 16777216 ;  /* 0x4b8000002222d820 */ /* 0x000fc80000400000 */
[----:B0-----:R-:W-:Y:S01]  /*09e0*/  FMUL R34, R13, R34 ;  /* 0x000000220d227220 */ /* 0x001fe20000400000 */
[----:B------:R-:W-:-:S06]  /*09f0*/  CS2R R12, SRZ ;  /* 0x00000000000c7805 */ /* 0x000fcc000001ff00 */
[----:B------:R0:W4:Y:S01]  /*0a00*/  @P1 LDG.E.EL.128 R12, desc[UR6][R26.64] ;  /* 0x000000061a0c1981 */ /* 0x000122000c2e1d00 */
[C---:B------:R-:W-:Y:S02]  /*0a10*/  FSETP.GT.AND P1, PT, |R17|.reuse, 8.50705917302346158658e+37, PT ;  /* 0x7e8000001100780b */ /* 0x040fe40003f24200 */
[----:B------:R-:W-:Y:S02]  /*0a20*/  FSETP.GEU.AND P3, PT, |R17|, 1.175494350822287508e-38, PT ;  /* 0x008000001100780b */ /* 0x000fe40003f6e200 */
[C---:B------:R-:W-:Y:S01]  /*0a30*/  FSETP.GT.AND P2, PT, |R18|.reuse, 8.50705917302346158658e+37, PT ;  /* 0x7e8000001200780b */ /* 0x040fe20003f44200 */
[----:B------:R-:W1:Y:S01]  /*0a40*/  S2UR UR5, SR_CgaCtaId ;  /* 0x00000000000579c3 */ /* 0x000e620000008800 */
[----:B------:R-:W-:-:S07]  /*0a50*/  FSETP.GEU.AND P4, PT, |R18|, 1.175494350822287508e-38, PT ;  /* 0x008000001200780b */ /* 0x000fce0003f8e200 */
[----:B------:R-:W-:-:S04]  /*0a60*/  @P1 FMUL R17, R17, 0.25 ;  /* 0x3e80000011111820 */ /* 0x000fc80000400000 */
[----:B------:R-:W-:Y:S01]  /*0a70*/  @!P3 FMUL R17, R17, 16777216 ;  /* 0x4b8000001111b820 */ /* 0x000fe20000400000 */
[----:B------:R-:W-:-:S05]  /*0a80*/  @P2 FMUL R18, R18, 0.25 ;  /* 0x3e80000012122820 */ /* 0x000fca0000400000 */
[----:B------:R-:W0:Y:S01]  /*0a90*/  MUFU.RCP R17, R17 ;  /* 0x0000001100117308 */ /* 0x000e220000001000 */
[----:B------:R-:W-:Y:S01]  /*0aa0*/  @P2 FMUL R33, R33, 0.25 ;  /* 0x3e80000021212820 */ /* 0x000fe20000400000 */
[----:B------:R-:W-:Y:S01]  /*0ab0*/  @P1 FMUL R30, R30, 0.25 ;  /* 0x3e8000001e1e1820 */ /* 0x000fe20000400000 */
[----:B------:R-:W-:Y:S02]  /*0ac0*/  @!P4 FMUL R18, R18, 16777216 ;  /* 0x4b8000001212c820 */ /* 0x000fe40000400000 */
[----:B------:R-:W-:Y:S01]  /*0ad0*/  @!P4 FMUL R33, R33, 16777216 ;  /* 0x4b8000002121c820 */ /* 0x000fe20000400000 */
[C---:B------:R-:W-:Y:S01]  /*0ae0*/  FSETP.GT.AND P4, PT, |R19|.reuse, 8.50705917302346158658e+37, PT ;  /* 0x7e8000001300780b */ /* 0x040fe20003f84200 */
[----:B------:R-:W-:Y:S01]  /*0af0*/  @!P3 FMUL R30, R30, 16777216 ;  /* 0x4b8000001e1eb820 */ /* 0x000fe20000400000 */
[----:B------:R-:W-:Y:S01]  /*0b00*/  FSETP.GEU.AND P5, PT, |R19|, 1.175494350822287508e-38, PT ;  /* 0x008000001300780b */ /* 0x000fe20003fae200 */
[----:B------:R-:W2:Y:S01]  /*0b10*/  MUFU.RCP R18, R18 ;  /* 0x0000001200127308 */ /* 0x000ea20000001000 */
[----:B------:R-:W-:Y:S01]  /*0b20*/  UMOV UR4, 0x400 ;  /* 0x0000040000047882 */ /* 0x000fe20000000000 */
[----:B0-----:R-:W-:-:S02]  /*0b30*/  FMUL R30, R17, R30 ;  /* 0x0000001e111e7220 */ /* 0x001fc40000400000 */
[----:B------:R-:W0:Y:S01]  /*0b40*/  S2R R17, SR_TID.X ;  /* 0x0000000000117919 */ /* 0x000e220000002100 */
[----:B-1----:R-:W-:Y:S01]  /*0b50*/  UPRMT UR4, UR5, 0x654, UR4 ;  /* 0x0000065405047896 */ /* 0x002fe20008000004 */
[----:B------:R-:W-:-:S04]  /*0b60*/  LOP3.LUT R16, R2, 0xff, RZ, 0xc0, !PT ;  /* 0x000000ff02107812 */ /* 0x000fc800078ec0ff */
[----:B------:R-:W-:Y:S01]  /*0b70*/  @P4 FMUL R19, R19, 0.25 ;  /* 0x3e80000013134820 */ /* 0x000fe20000400000 */
[----:B------:R-:W-:Y:S01]  /*0b80*/  @P4 FMUL R29, R29, 0.25 ;  /* 0x3e8000001d1d4820 */ /* 0x000fe20000400000 */
[----:B------:R-:W-:Y:S02]  /*0b90*/  LEA R25, R16, UR4, 0x3 ;  /* 0x0000000410197c11 */ /* 0x000fe4000f8e18ff */
[----:B------:R-:W-:Y:S01]  /*0ba0*/  @!P5 FMUL R19, R19, 16777216 ;  /* 0x4b8000001313d820 */ /* 0x000fe20000400000 */
[----:B------:R-:W-:Y:S01]  /*0bb0*/  @!P5 FMUL R29, R29, 16777216 ;  /* 0x4b8000001d1dd820 */ /* 0x000fe20000400000 */
[----:B--2---:R-:W-:Y:S01]  /*0bc0*/  FMUL R33, R18, R33 ;  /* 0x0000002112217220 */ /* 0x004fe20000400000 */
[----:B-----5:R1:W-:Y:S01]  /*0bd0*/  STS [R25], R4 ;  /* 0x0000000419007388 */ /* 0x0203e20000000800 */
[----:B------:R-:W2:Y:S02]  /*0be0*/  MUFU.RCP R18, R19 ;  /* 0x0000001300127308 */ /* 0x000ea40000001000 */
[----:B--2---:R-:W-:Y:S01]  /*0bf0*/  FMUL R29, R18, R29 ;  /* 0x0000001d121d7220 */ /* 0x004fe20000400000 */
[----:B------:R-:W-:-:S02]  /*0c00*/  FSETP.GT.AND P6, PT, |R10|, 8.50705917302346158658e+37, PT ;  /* 0x7e8000000a00780b */ /* 0x000fc40003fc4200 */
[----:B0-----:R-:W-:-:S11]  /*0c10*/  SHF.R.U32.HI R26, RZ, 0x2, R17 ;  /* 0x00000002ff1a7819 */ /* 0x001fd60000011611 */
[----:B------:R-:W-:Y:S01]  /*0c20*/  @P6 FMUL R38, R38, 0.25 ;  /* 0x3e80000026266820 */ /* 0x000fe20000400000 */
[----:B------:R-:W-:Y:S01]  /*0c30*/  BAR.SYNC.DEFER_BLOCKING 0x0 ;  /* 0x0000000000007b1d */ /* 0x000fe20000010000 */
[C---:B----4-:R-:W-:Y:S02]  /*0c40*/  FSETP.GT.AND P1, PT, |R13|.reuse, 8.50705917302346158658e+37, PT ;  /* 0x7e8000000d00780b */ /* 0x050fe40003f24200 */
[----:B------:R-:W-:Y:S02]  /*0c50*/  FSETP.GT.AND P0, PT, |R12|, 8.50705917302346158658e+37, PT ;  /* 0x7e8000000c00780b */ /* 0x000fe40003f04200 */
[----:B------:R-:W-:Y:S02]  /*0c60*/  FSETP.GEU.AND P3, PT, |R13|, 1.175494350822287508e-38, PT ;  /* 0x008000000d00780b */ /* 0x000fe40003f6e200 */
[----:B------:R-:W-:Y:S02]  /*0c70*/  FSETP.GT.AND P4, PT, |R14|, 8.50705917302346158658e+37, PT ;  /* 0x7e8000000e00780b */ /* 0x000fe40003f84200 */
[----:B------:R-:W-:-:S05]  /*0c80*/  FSETP.GEU.AND P2, PT, |R12|, 1.175494350822287508e-38, PT ;  /* 0x008000000c00780b */ /* 0x000fca0003f4e200 */
[----:B------:R-:W-:Y:S01]  /*0c90*/  @P1 FMUL R13, R13, 0.25 ;  /* 0x3e8000000d0d1820 */ /* 0x000fe20000400000 */
[----:B------:R-:W-:Y:S01]  /*0ca0*/  FSETP.GEU.AND P5, PT, |R14|, 1.175494350822287508e-38, PT ;  /* 0x008000000e00780b */ /* 0x000fe20003fae200 */
[----:B------:R-:W-:Y:S01]  /*0cb0*/  @P0 FMUL R12, R12, 0.25 ;  /* 0x3e8000000c0c0820 */ /* 0x000fe20000400000 */
[----:B------:R-:W-:Y:S01]  /*0cc0*/  @P0 FMUL R20, R20, 0.25 ;  /* 0x3e80000014140820 */ /* 0x000fe20000400000 */
[----:B------:R-:W-:Y:S01]  /*0cd0*/  @!P3 FMUL R13, R13, 16777216 ;  /* 0x4b8000000d0db820 */ /* 0x000fe20000400000 */
[----:B------:R-:W-:Y:S01]  /*0ce0*/  FSETP.GT.AND P0, PT, |R15|, 8.50705917302346158658e+37, PT ;  /* 0x7e8000000f00780b */ /* 0x000fe20003f04200 */
[----:B------:R-:W-:Y:S01]  /*0cf0*/  @P1 FMUL R21, R21, 0.25 ;  /* 0x3e80000015151820 */ /* 0x000fe20000400000 */
[----:B------:R-:W-:Y:S01]  /*0d00*/  FSETP.GEU.AND P1, PT, |R15|, 1.175494350822287508e-38, PT ;  /* 0x008000000f00780b */ /* 0x000fe20003f2e200 */
[----:B-1----:R-:W0:Y:S01]  /*0d10*/  MUFU.RCP R4, R13 ;  /* 0x0000000d00047308 */ /* 0x002e220000001000 */
[----:B------:R-:W-:Y:S01]  /*0d20*/  @P4 FMUL R14, R14, 0.25 ;  /* 0x3e8000000e0e4820 */ /* 0x000fe20000400000 */
[----:B------:R-:W-:Y:S01]  /*0d30*/  @P4 FMUL R22, R22, 0.25 ;  /* 0x3e80000016164820 */ /* 0x000fe20000400000 */
[----:B------:R-:W-:-:S03]  /*0d40*/  @!P3 FMUL R21, R21, 16777216 ;  /* 0x4b8000001515b820 */ /* 0x000fc60000400000 */
[----:B------:R-:W-:Y:S01]  /*0d50*/  @!P5 FMUL R14, R14, 16777216 ;  /* 0x4b8000000e0ed820 */ /* 0x000fe20000400000 */
[----:B------:R-:W-:-:S03]  /*0d60*/  @!P5 FMUL R22, R22, 16777216 ;  /* 0x4b8000001616d820 */ /* 0x000fc60000400000 */
[----:B------:R-:W-:Y:S01]  /*0d70*/  @P0 FMUL R15, R15, 0.25 ;  /* 0x3e8000000f0f0820 */ /* 0x000fe20000400000 */
[----:B------:R-:W1:Y:S01]  /*0d80*/  MUFU.RCP R19, R14 ;  /* 0x0000000e00137308 */ /* 0x000e620000001000 */
[----:B------:R-:W-:Y:S02]  /*0d90*/  FSETP.GT.AND P5, PT, |R8|, 8.50705917302346158658e+37, PT ;  /* 0x7e8000000800780b */ /* 0x000fe40003fa4200 */
[----:B------:R-:W-:Y:S01]  /*0da0*/  @!P1 FMUL R15, R15, 16777216 ;  /* 0x4b8000000f0f9820 */ /* 0x000fe20000400000 */
[----:B0-----:R-:W-:Y:S01]  /*0db0*/  FMUL R21, R4, R21 ;  /* 0x0000001504157220 */ /* 0x001fe20000400000 */
[----:B------:R-:W-:Y:S02]  /*0dc0*/  SHF.L.U32 R4, R17, 0xa, RZ ;  /* 0x0000000a11047819 */ /* 0x000fe400000006ff */
[----:B------:R-:W-:Y:S01]  /*0dd0*/  FSETP.GEU.AND P4, PT, |R8|, 1.175494350822287508e-38, PT ;  /* 0x008000000800780b */ /* 0x000fe20003f8e200 */
[----:B------:R-:W0:Y:S01]  /*0de0*/  MUFU.RCP R18, R15 ;  /* 0x0000000f00127308 */ /* 0x000e220000001000 */
[----:B------:R-:W-:Y:S01]  /*0df0*/  LOP3.LUT R4, R4, 0xc00, RZ, 0xc0, !PT ;  /* 0x00000c0004047812 */ /* 0x000fe200078ec0ff */
[----:B------:R-:W-:Y:S01]  /*0e00*/  @!P2 FMUL R12, R12, 16777216 ;  /* 0x4b8000000c0ca820 */ /* 0x000fe20000400000 */
[----:B------:R-:W-:Y:S01]  /*0e10*/  @P0 FMUL R23, R23, 0.25 ;  /* 0x3e80000017170820 */ /* 0x000fe20000400000 */
[----:B------:R-:W-:-:S02]  /*0e20*/  FSETP.GT.AND P3, PT, |R9|, 8.50705917302346158658e+37, PT ;  /* 0x7e8000000900780b */ /* 0x000fc40003f64200 */
[----:B------:R-:W-:Y:S01]  /*0e30*/  LOP3.LUT R13, R4, 0x100, RZ, 0xfc, !PT ;  /* 0x00000100040d7812 */ /* 0x000fe200078efcff */
[----:B------:R-:W-:Y:S01]  /*0e40*/  @P5 FMUL R8, R8, 0.25 ;  /* 0x3e80000008085820 */ /* 0x000fe20000400000 */
[----:B------:R1:W-:Y:S01]  /*0e50*/  MUFU.RCP R25, R12 ;  /* 0x0000000c00197308 */ /* 0x0003e20000001000 */
[----:B------:R-:W-:Y:S01]  /*0e60*/  @!P2 FMUL R20, R20, 16777216 ;  /* 0x4b8000001414a820 */ /* 0x000fe20000400000 */
[----:B------:R-:W-:Y:S01]  /*0e70*/  LEA.HI R13, R13, UR4, RZ, 0x1c ;  /* 0x000000040d0d7c11 */ /* 0x000fe2000f8fe0ff */
[----:B------:R-:W-:Y:S01]  /*0e80*/  @!P1 FMUL R23, R23, 16777216 ;  /* 0x4b80000017179820 */ /* 0x000fe20000400000 */
[----:B------:R-:W-:Y:S01]  /*0e90*/  FSETP.GEU.AND P2, PT, |R9|, 1.175494350822287508e-38, PT ;  /* 0x008000000900780b */ /* 0x000fe20003f4e200 */
[----:B------:R-:W-:Y:S01]  /*0ea0*/  @!P4 FMUL R8, R8, 16777216 ;  /* 0x4b8000000808c820 */ /* 0x000fe20000400000 */
[----:B-1----:R-:W-:Y:S01]  /*0eb0*/  FMUL R12, R19, R22 ;  /* 0x00000016130c7220 */ /* 0x002fe20000400000 */
[----:B------:R-:W-:Y:S01]  /*0ec0*/  LOP3.LUT R22, R4, R7, RZ, 0xfc, !PT ;  /* 0x0000000704167212 */ /* 0x000fe200078efcff */
[----:B0-----:R-:W-:Y:S01]  /*0ed0*/  FMUL R23, R18, R23 ;  /* 0x0000001712177220 */ /* 0x001fe20000400000 */
[----:B------:R-:W-:-:S02]  /*0ee0*/  LEA R18, R7, UR4, 0x3 ;  /* 0x0000000407127c11 */ /* 0x000fc4000f8e18ff */
[----:B------:R-:W-:Y:S02]  /*0ef0*/  LEA R24, R22, R13, 0x2 ;  /* 0x0000000d16187211 */ /* 0x000fe400078e10ff */
[----:B------:R0:W1:Y:S01]  /*0f00*/  MUFU.RCP R13, R8 ;  /* 0x00000008000d7308 */ /* 0x0000620000001000 */
[----:B------:R-:W-:Y:S01]  /*0f10*/  @P3 FMUL R9, R9, 0.25 ;  /* 0x3e80000009093820 */ /* 0x000fe20000400000 */
[----:B------:R-:W-:Y:S01]  /*0f20*/  LOP3.LUT R14, R4, 0x200, RZ, 0xfc, !PT ;  /* 0x00000200040e7812 */ /* 0x000fe200078efcff */
[----:B------:R-:W-:Y:S01]  /*0f30*/  @P5 FMUL R36, R36, 0.25 ;  /* 0x3e80000024245820 */ /* 0x000fe20000400000 */
[----:B------:R-:W-:Y:S01]  /*0f40*/  FSETP.GT.AND P1, PT, |R11|, 8.50705917302346158658e+37, PT ;  /* 0x7e8000000b00780b */ /* 0x000fe20003f24200 */
[----:B------:R-:W-:Y:S01]  /*0f50*/  @!P2 FMUL R9, R9, 16777216 ;  /* 0x4b8000000909a820 */ /* 0x000fe20000400000 */
[----:B0-----:R-:W0:Y:S01]  /*0f60*/  LDS R8, [R18] ;  /* 0x0000000012087984 */ /* 0x001e220000000800 */
[----:B------:R-:W-:Y:S01]  /*0f70*/  @P3 FMUL R37, R37, 0.25 ;  /* 0x3e80000025253820 */ /* 0x000fe20000400000 */
[----:B------:R-:W-:Y:S01]  /*0f80*/  LEA.HI R19, R14, UR4, RZ, 0x1c ;  /* 0x000000040e137c11 */ /* 0x000fe2000f8fe0ff */
[----:B------:R-:W-:Y:S01]  /*0f90*/  @!P4 FMUL R36, R36, 16777216 ;  /* 0x4b8000002424c820 */ /* 0x000fe20000400000 */
[----:B------:R-:W-:Y:S01]  /*0fa0*/  FSETP.GEU.AND P3, PT, |R11|, 1.175494350822287508e-38, PT ;  /* 0x008000000b00780b */ /* 0x000fe20003f6e200 */
[----:B------:R2:W4:Y:S02]  /*0fb0*/  MUFU.RCP R14, R9 ;  /* 0x00000009000e7308 */ /* 0x0005240000001000 */
[----:B-1----:R-:W-:Y:S01]  /*0fc0*/  FMUL R36, R13, R36 ;  /* 0x000000240d247220 */ /* 0x002fe20000400000 */
[----:B------:R-:W-:-:S03]  /*0fd0*/  LOP3.LUT R13, R7, 0x40, RZ, 0xfc, !PT ;  /* 0x00000040070d7812 */ /* 0x000fc600078efcff */
[----:B------:R-:W-:Y:S01]  /*0fe0*/  @P1 FMUL R11, R11, 0.25 ;  /* 0x3e8000000b0b1820 */ /* 0x000fe20000400000 */
[----:B------:R-:W-:Y:S02]  /*0ff0*/  FSETP.GEU.AND P0, PT, |R10|, 1.175494350822287508e-38, PT ;  /* 0x008000000a00780b */ /* 0x000fe40003f0e200 */
[----:B------:R-:W-:Y:S02]  /*1000*/  LEA R13, R13, UR4, 0x3 ;  /* 0x000000040d0d7c11 */ /* 0x000fe4000f8e18ff */
[----:B--2---:R-:W-:Y:S01]  /*1010*/  LOP3.LUT R9, R7, 0x80, RZ, 0xfc, !PT ;  /* 0x0000008007097812 */ /* 0x004fe200078efcff */
[----:B------:R-:W-:Y:S01]  /*1020*/  @!P2 FMUL R37, R37, 16777216 ;  /* 0x4b8000002525a820 */ /* 0x000fe20000400000 */
[----:B------:R-:W-:Y:S01]  /*1030*/  LOP3.LUT R7, R7, 0xc0, RZ, 0xfc, !PT ;  /* 0x000000c007077812 */ /* 0x000fe200078efcff */
[----:B------:R-:W-:Y:S01]  /*1040*/  @!P3 FMUL R11, R11, 16777216 ;  /* 0x4b8000000b0bb820 */ /* 0x000fe20000400000 */
[----:B------:R-:W-:Y:S01]  /*1050*/  LEA R9, R9, UR4, 0x3 ;  /* 0x0000000409097c11 */ /* 0x000fe2000f8e18ff */
[----:B------:R-:W1:Y:S01]  /*1060*/  LDS R13, [R13] ;  /* 0x000000000d0d7984 */ /* 0x000e620000000800 */
[----:B----4-:R-:W-:Y:S01]  /*1070*/  FMUL R37, R14, R37 ;  /* 0x000000250e257220 */ /* 0x010fe20000400000 */
[----:B------:R-:W-:Y:S01]  /*1080*/  LEA R7, R7, UR4, 0x3 ;  /* 0x0000000407077c11 */ /* 0x000fe2000f8e18ff */
[----:B------:R-:W2:Y:S01]  /*1090*/  MUFU.RCP R14, R11 ;  /* 0x0000000b000e7308 */ /* 0x000ea20000001000 */
[----:B------:R-:W-:Y:S01]  /*10a0*/  @P6 FMUL R10, R10, 0.25 ;  /* 0x3e8000000a0a6820 */ /* 0x000fe20000400000 */
[----:B------:R-:W4:Y:S01]  /*10b0*/  LDS R9, [R9] ;  /* 0x0000000009097984 */ /* 0x000f220000000800 */
[----:B------:R-:W-:-:S02]  /*10c0*/  @P1 FMUL R39, R39, 0.25 ;  /* 0x3e80000027271820 */ /* 0x000fc40000400000 */
[----:B------:R-:W-:Y:S01]  /*10d0*/  @!P0 FMUL R10, R10, 16777216 ;  /* 0x4b8000000a0a8820 */ /* 0x000fe20000400000 */
[----:B------:R-:W5:Y:S01]  /*10e0*/  LDS R7, [R7] ;  /* 0x0000000007077984 */ /* 0x000f620000000800 */
[----:B------:R-:W-:Y:S02]  /*10f0*/  @!P3 FMUL R39, R39, 16777216 ;  /* 0x4b8000002727b820 */ /* 0x000fe40000400000 */
[----:B------:R2:W3:Y:S01]  /*1100*/  MUFU.RCP R15, R10 ;  /* 0x0000000a000f7308 */ /* 0x0004e20000001000 */
[----:B------:R-:W-:Y:S01]  /*1110*/  FMUL R20, R25, R20 ;  /* 0x0000001419147220 */ /* 0x000fe20000400000 */
[----:B------:R-:W-:Y:S01]  /*1120*/  LEA.HI R25, R4, UR4, RZ, 0x1c ;  /* 0x0000000404197c11 */ /* 0x000fe2000f8fe0ff */
[----:B------:R-:W-:Y:S01]  /*1130*/  @!P0 FMUL R38, R38, 16777216 ;  /* 0x4b80000026268820 */ /* 0x000fe20000400000 */
[----:B------:R-:W-:Y:S01]  /*1140*/  LOP3.LUT R4, R4, 0x300, RZ, 0xfc, !PT ;  /* 0x0000030004047812 */ /* 0x000fe200078efcff */
[----:B--2---:R-:W-:Y:S01]  /*1150*/  FMUL R10, R14, R39 ;  /* 0x000000270e0a7220 */ /* 0x004fe20000400000 */
[-C--:B0-----:R-:W-:Y:S01]  /*1160*/  FMUL R14, R28, R8.reuse ;  /* 0x000000081c0e7220 */ /* 0x081fe20000400000 */
[----:B------:R-:W-:Y:S01]  /*1170*/  LOP3.LUT R28, R6, 0x3fc, RZ, 0xc0, !PT ;  /* 0x000003fc061c7812 */ /* 0x000fe200078ec0ff */
[-C--:B------:R-:W-:Y:S01]  /*1180*/  FMUL R11, R32, R8.reuse ;  /* 0x00000008200b7220 */ /* 0x080fe20000400000 */
[-C--:B------:R-:W-:Y:S01]  /*1190*/  FMUL R35, R35, R8.reuse ;  /* 0x0000000823237220 */ /* 0x080fe20000400000 */
[----:B------:R-:W-:Y:S01]  /*11a0*/  FMUL R31, R31, R8 ;  /* 0x000000081f1f7220 */ /* 0x000fe20000400000 */
[----:B------:R-:W-:-:S02]  /*11b0*/  LOP3.LUT R8, R28, 0x400, RZ, 0xfc, !PT ;  /* 0x000004001c087812 */ /* 0x000fc400078efcff */
[----:B------:R-:W-:Y:S01]  /*11c0*/  LOP3.LUT R17, R28, 0x800, RZ, 0xfc, !PT ;  /* 0x000008001c117812 */ /* 0x000fe200078efcff */
[----:B---3--:R-:W-:Y:S01]  /*11d0*/  FMUL R38, R15, R38 ;  /* 0x000000260f267220 */ /* 0x008fe20000400000 */
[----:B------:R-:W-:Y:S02]  /*11e0*/  LEA.HI R27, R4, UR4, RZ, 0x1c ;  /* 0x00000004041b7c11 */ /* 0x000fe4000f8fe0ff */
[----:B------:R-:W-:Y:S02]  /*11f0*/  LEA R4, R22, R19, 0x2 ;  /* 0x0000001316047211 */ /* 0x000fe400078e10ff */
[----:B------:R-:W-:Y:S02]  /*1200*/  LOP3.LUT R19, R28, 0xc00, RZ, 0xfc, !PT ;  /* 0x00000c001c137812 */ /* 0x000fe400078efcff */
[----:B------:R-:W-:Y:S02]  /*1210*/  SHF.R.U32.HI R15, RZ, 0x4, R8 ;  /* 0x00000004ff0f7819 */ /* 0x000fe40000011608 */
[----:B------:R-:W-:-:S02]  /*1220*/  SHF.R.U32.HI R18, RZ, 0x4, R17 ;  /* 0x00000004ff127819 */ /* 0x000fc40000011611 */
[----:B------:R-:W-:Y:S02]  /*1230*/  LOP3.LUT R8, R26, 0x30, RZ, 0xc0, !PT ;  /* 0x000000301a087812 */ /* 0x000fe400078ec0ff */
[----:B------:R-:W-:Y:S02]  /*1240*/  SHF.R.U32.HI R19, RZ, 0x4, R19 ;  /* 0x00000004ff137819 */ /* 0x000fe40000011613 */
[----:B------:R-:W-:Y:S02]  /*1250*/  LOP3.LUT R17, R15, 0x70, RZ, 0xc0, !PT ;  /* 0x000000700f117812 */ /* 0x000fe400078ec0ff */
[----:B------:R-:W-:Y:S02]  /*1260*/  LOP3.LUT R18, R18, 0xb0, RZ, 0xc0, !PT ;  /* 0x000000b012127812 */ /* 0x000fe400078ec0ff */
[----:B------:R-:W-:Y:S02]  /*1270*/  IADD3 R15, R8, UR4, RZ ;  /* 0x00000004080f7c10 */ /* 0x000fe4000fffe0ff */
[----:B------:R-:W-:-:S02]  /*1280*/  LOP3.LUT R26, R19, 0xf0, RZ, 0xc0, !PT ;  /* 0x000000f0131a7812 */ /* 0x000fc400078ec0ff */
[----:B------:R-:W-:Y:S02]  /*1290*/  IADD3 R17, R17, UR4, RZ ;  /* 0x0000000411117c10 */ /* 0x000fe4000fffe0ff */
[----:B------:R-:W-:Y:S01]  /*12a0*/  LEA R25, R22, R25, 0x2 ;  /* 0x0000001916197211 */ /* 0x000fe200078e10ff */
[----:B------:R-:W-:Y:S01]  /*12b0*/  BAR.SYNC.DEFER_BLOCKING 0x0 ;  /* 0x0000000000007b1d */ /* 0x000fe20000010000 */
[----:B------:R-:W-:Y:S02]  /*12c0*/  IADD3 R19, R18, UR4, RZ ;  /* 0x0000000412137c10 */ /* 0x000fe4000fffe0ff */
[----:B------:R-:W-:Y:S01]  /*12d0*/  LEA R8, R28, R15, 0x2 ;  /* 0x0000000f1c087211 */ /* 0x000fe200078e10ff */
[----:B-1----:R-:W-:Y:S01]  /*12e0*/  FMUL R34, R34, R13 ;  /* 0x0000000d22227220 */ /* 0x002fe20000400000 */
[----:B------:R-:W-:Y:S02]  /*12f0*/  LEA R22, R22, R27, 0x2 ;  /* 0x0000001b16167211 */ /* 0x000fe400078e10ff */
[----:B------:R-:W-:-:S02]  /*1300*/  LEA R15, R28, R17, 0x2 ;  /* 0x000000111c0f7211 */ /* 0x000fc400078e10ff */
[----:B------:R-:W-:Y:S01]  /*1310*/  LEA R17, R28, R19, 0x2 ;  /* 0x000000131c117211 */ /* 0x000fe200078e10ff */
[-C--:B------:R-:W-:Y:S01]  /*1320*/  FMUL R19, R30, R13.reuse ;  /* 0x0000000d1e137220 */ /* 0x080fe20000400000 */
[-C--:B------:R-:W-:Y:S01]  /*1330*/  FMUL R33, R33, R13.reuse ;  /* 0x0000000d21217220 */ /* 0x080fe20000400000 */
[----:B------:R-:W-:Y:S01]  /*1340*/  FMUL R29, R29, R13 ;  /* 0x0000000d1d1d7220 */ /* 0x000fe20000400000 */
[-C--:B----4-:R-:W-:Y:S01]  /*1350*/  FMUL R20, R20, R9.reuse ;  /* 0x0000000914147220 */ /* 0x090fe20000400000 */
[----:B------:R-:W-:Y:S01]  /*1360*/  IADD3 R27, R26, UR4, RZ ;  /* 0x000000041a1b7c10 */ /* 0x000fe2000fffe0ff */
[-C--:B------:R-:W-:Y:S01]  /*1370*/  FMUL R21, R21, R9.reuse ;  /* 0x0000000915157220 */ /* 0x080fe20000400000 */
[-C--:B------:R-:W-:Y:S01]  /*1380*/  FMUL R13, R12, R9.reuse ;  /* 0x000000090c0d7220 */ /* 0x080fe20000400000 */
[----:B------:R-:W-:Y:S01]  /*1390*/  FMUL R23, R23, R9 ;  /* 0x0000000917177220 */ /* 0x000fe20000400000 */
[----:B------:R-:W-:Y:S04]  /*13a0*/  STS [R25], R14 ;  /* 0x0000000e19007388 */ /* 0x000fe80000000800 */
[----:B------:R-:W-:Y:S04]  /*13b0*/  STS [R24+0x400], R11 ;  /* 0x0004000b18007388 */ /* 0x000fe80000000800 */
[----:B------:R-:W-:Y:S04]  /*13c0*/  STS [R4+0x800], R35 ;  /* 0x0008002304007388 */ /* 0x000fe80000000800 */
[----:B------:R-:W-:Y:S01]  /*13d0*/  STS [R22+0xc00], R31 ;  /* 0x000c001f16007388 */ /* 0x000fe20000000800 */
[----:B-----5:R-:W-:-:S03]  /*13e0*/  FMUL R36, R36, R7 ;  /* 0x0000000724247220 */ /* 0x020fc60000400000 */
[----:B------:R-:W-:Y:S01]  /*13f0*/  STS [R25+0x100], R34 ;  /* 0x0001002219007388 */ /* 0x000fe20000000800 */
[----:B------:R-:W-:-:S03]  /*1400*/  LEA R28, R28, R27, 0x2 ;  /* 0x0000001b1c1c7211 */ /* 0x000fc600078e10ff */
[----:B------:R-:W-:Y:S01]  /*1410*/  STS [R24+0x500], R19 ;  /* 0x0005001318007388 */ /* 0x000fe20000000800 */
[----:B------:R-:W-:-:S03]  /*1420*/  FMUL R37, R37, R7 ;  /* 0x0000000725257220 */ /* 0x000fc60000400000 */
[----:B------:R-:W-:Y:S01]  /*1430*/  STS [R4+0x900], R33 ;  /* 0x0009002104007388 */ /* 0x000fe20000000800 */
[----:B------:R-:W-:-:S03]  /*1440*/  FMUL R27, R38, R7 ;  /* 0x00000007261b7220 */ /* 0x000fc60000400000 */
[----:B------:R-:W-:Y:S01]  /*1450*/  STS [R22+0xd00], R29 ;  /* 0x000d001d16007388 */ /* 0x000fe20000000800 */
[----:B------:R-:W-:-:S03]  /*1460*/  FMUL R39, R10, R7 ;  /* 0x000000070a277220 */ /* 0x000fc60000400000 */
[----:B------:R-:W-:Y:S04]  /*1470*/  STS [R25+0x200], R20 ;  /* 0x0002001419007388 */ /* 0x000fe80000000800 */
[----:B------:R-:W-:Y:S04]  /*1480*/  STS [R24+0x600], R21 ;  /* 0x0006001518007388 */ /* 0x000fe80000000800 */
[----:B------:R-:W-:Y:S04]  /*1490*/  STS [R4+0xa00], R13 ;  /* 0x000a000d04007388 */ /* 0x000fe80000000800 */
[----:B------:R-:W-:Y:S04]  /*14a0*/  STS [R22+0xe00], R23 ;  /* 0x000e001716007388 */ /* 0x000fe80000000800 */
[----:B------:R-:W-:Y:S04]  /*14b0*/  STS [R25+0x300], R36 ;  /* 0x0003002419007388 */ /* 0x000fe80000000800 */
[----:B------:R-:W-:Y:S04]  /*14c0*/  STS [R24+0x700], R37 ;  /* 0x0007002518007388 */ /* 0x000fe80000000800 */
[----:B------:R0:W-:Y:S04]  /*14d0*/  STS [R4+0xb00], R27 ;  /* 0x000b001b04007388 */ /* 0x0001e80000000800 */
[----:B------:R-:W-:Y:S01]  /*14e0*/  STS [R22+0xf00], R39 ;  /* 0x000f002716007388 */ /* 0x000fe20000000800 */
[----:B------:R-:W-:Y:S01]  /*14f0*/  BAR.SYNC.DEFER_BLOCKING 0x0 ;  /* 0x0000000000007b1d */ /* 0x000fe20000010000 */
[----:B------:R-:W-:-:S05]  /*1500*/  LEA R26, R16, UR4, 0x2 ;  /* 0x00000004101a7c11 */ /* 0x000fca000f8e10ff */
[----:B------:R-:W-:Y:S04]  /*1510*/  LDS.128 R8, [R8] ;  /* 0x0000000008087984 */ /* 0x000fe80000000c00 */
[----:B------:R-:W-:Y:S04]  /*1520*/  LDS.128 R12, [R15+0x1000] ;  /* 0x001000000f0c7984 */ /* 0x000fe80000000c00 */
[----:B------:R-:W-:Y:S04]  /*1530*/  LDS.128 R16, [R17+0x2000] ;  /* 0x0020000011107984 */ /* 0x000fe80000000c00 */
[----:B------:R-:W-:Y:S01]  /*1540*/  LDS.128 R28, [R28+0x3000] ;  /* 0x003000001c1c7984 */ /* 0x000fe20000000c00 */
[----:B------:R-:W-:Y:S01]  /*1550*/  BAR.SYNC.DEFER_BLOCKING 0x0 ;  /* 0x0000000000007b1d */ /* 0x000fe20000010000 */
[----:B------:R-:W-:-:S05]  /*1560*/  LOP3.LUT R7, R6, 0xfc, RZ, 0xc0, !PT ;  /* 0x000000fc06077812 */ /* 0x000fca00078ec0ff */
[----:B------:R1:W-:Y:S01]  /*1570*/  STS [R26], R5 ;  /* 0x000000051a007388 */ /* 0x0003e20000000800 */
[C---:B------:R-:W-:Y:S01]  /*1580*/  LEA R32, R7.reuse, UR4, 0x2 ;  /* 0x0000000407207c11 */ /* 0x040fe2000f8e10ff */
[----:B------:R-:W-:Y:S01]  /*1590*/  BAR.SYNC.DEFER_BLOCKING 0x0 ;  /* 0x0000000000007b1d */ /* 0x000fe20000010000 */
[----:B------:R-:W-:Y:S02]  /*15a0*/  PRMT R0, R7, 0x6540, R0 ;  /* 0x0000654007007816 */ /* 0x000fe40000000000 */
[----:B------:R-:W-:-:S03]  /*15b0*/  SHF.R.U32.HI R2, RZ, 0x6, R2 ;  /* 0x00000006ff027819 */ /* 0x000fc60000011602 */
[----:B------:R-:W-:Y:S01]  /*15c0*/  IMAD.HI R6, R0, 0x2aaaaaab, RZ ;  /* 0x2aaaaaab00067827 */ /* 0x000fe200078e02ff */
[----:B------:R-:W-:Y:S01]  /*15d0*/  SGXT.U32 R2, R2, 0x2 ;  /* 0x000000020202781a */ /* 0x000fe20000000000 */
[----:B------:R-:W2:Y:S03]  /*15e0*/  LDS.128 R20, [R32] ;  /* 0x0000000020147984 */ /* 0x000ea60000000c00 */
[----:B------:R-:W-:Y:S02]  /*15f0*/  SHF.R.U32.HI R7, RZ, 0x1f, R6 ;  /* 0x0000001fff077819 */ /* 0x000fe40000011606 */
[----:B0-----:R-:W-:Y:S02]  /*1600*/  LOP3.LUT R4, R3, R2, RZ, 0xfc, !PT ;  /* 0x0000000203047212 */ /* 0x001fe400078efcff */
[----:B------:R-:W0:Y:S01]  /*1610*/  LDC.64 R2, c[0x0][0x238] ;  /* 0x00008e00ff027b82 */ /* 0x000e220000000a00 */
[----:B------:R-:W-:-:S02]  /*1620*/  LEA.HI.SX32 R7, R6, R7, 0x1a ;  /* 0x0000000706077211 */ /* 0x000fc400078fd2ff */
[----:B------:R-:W-:Y:S02]  /*1630*/  ISETP.GE.AND P0, PT, R0, 0x600, PT ;  /* 0x000006000000780c */ /* 0x000fe40003f06270 */
[C---:B-1----:R-:W-:Y:S01]  /*1640*/  LOP3.LUT R5, R4.reuse, 0x4, RZ, 0xfc, !PT ;  /* 0x0000000404057812 */ /* 0x042fe200078efcff */
[----:B------:R-:W-:Y:S01]  /*1650*/  IMAD R0, R7, -0x180, R0 ;  /* 0xfffffe8007007824 */ /* 0x000fe200078e0200 */
[C---:B------:R-:W-:Y:S02]  /*1660*/  LOP3.LUT R6, R4.reuse, 0x8, RZ, 0xfc, !PT ;  /* 0x0000000804067812 */ /* 0x040fe400078efcff */
[----:B------:R-:W-:Y:S01]  /*1670*/  ISETP.LT.AND P1, PT, R5, 0x10, !P0 ;  /* 0x000000100500780c */ /* 0x000fe20004721270 */
[----:B------:R-:W-:Y:S01]  /*1680*/  IMAD R5, R7, 0x1800, R0 ;  /* 0x0000180007057824 */ /* 0x000fe200078e0200 */
[----:B------:R-:W-:Y:S02]  /*1690*/  LOP3.LUT R24, R4, 0xc, RZ, 0xfc, !PT ;  /* 0x0000000c04187812 */ /* 0x000fe400078efcff */
[----:B------:R-:W-:Y:S01]  /*16a0*/  ISETP.LT.AND P2, PT, R6, 0x10, !P0 ;  /* 0x000000100600780c */ /* 0x000fe20004741270 */
[----:B------:R-:W-:Y:S01]  /*16b0*/  IMAD R5, R4, 0x180, R5 ;  /* 0x0000018004057824 */ /* 0x000fe200078e0205 */
[----:B------:R-:W-:-:S02]  /*16c0*/  ISETP.LT.AND P3, PT, R24, 0x10, !P0 ;  /* 0x000000101800780c */ /* 0x000fc40004761270 */
[----:B------:R-:W-:Y:S02]  /*16d0*/  ISETP.LT.AND P0, PT, R4, 0x10, !P0 ;  /* 0x000000100400780c */ /* 0x000fe40004701270 */
[----:B------:R-:W-:Y:S02]  /*16e0*/  IADD3 R7, R5, 0x600, RZ ;  /* 0x0000060005077810 */ /* 0x000fe40007ffe0ff */
[----:B------:R-:W-:-:S03]  /*16f0*/  IADD3 R25, R5, 0x1200, RZ ;  /* 0x0000120005197810 */ /* 0x000fc60007ffe0ff */
[----:B0-----:R-:W-:-:S04]  /*1700*/  IMAD.WIDE R6, R7, 0x4, R2 ;  /* 0x0000000407067825 */ /* 0x001fc800078e0202 */
[--C-:B--2---:R-:W-:Y:S01]  /*1710*/  FADD R9, R9, R21.reuse ;  /* 0x0000001509097221 */ /* 0x104fe20000000000 */
[--C-:B------:R-:W-:Y:S01]  /*1720*/  FADD R13, R13, R21.reuse ;  /* 0x000000150d0d7221 */ /* 0x100fe20000000000 */
[--C-:B------:R-:W-:Y:S01]  /*1730*/  FADD R17, R17, R21.reuse ;  /* 0x0000001511117221 */ /* 0x100fe20000000000 */
[----:B------:R-:W-:Y:S01]  /*1740*/  FADD R29, R29, R21 ;  /* 0x000000151d1d7221 */ /* 0x000fe20000000000 */
[----:B------:R-:W-:Y:S01]  /*1750*/  IADD3 R21, R5, 0xc00, RZ ;  /* 0x00000c0005157810 */ /* 0x000fe20007ffe0ff */
[----:B------:R-:W-:Y:S01]  /*1760*/  FADD R8, R8, R20 ;  /* 0x0000001408087221 */ /* 0x000fe20000000000 */
[----:B------:R-:W-:Y:S01]  /*1770*/  FADD R10, R10, R22 ;  /* 0x000000160a0a7221 */ /* 0x000fe20000000000 */
[----:B------:R-:W-:-:S04]  /*1780*/  IMAD.WIDE R4, R5, 0x4, R2 ;  /* 0x0000000405047825 */ /* 0x000fc800078e0202 */
[--C-:B------:R-:W-:Y:S01]  /*1790*/  FADD R11, R11, R23.reuse ;  /* 0x000000170b0b7221 */ /* 0x100fe20000000000 */
[--C-:B------:R-:W-:Y:S01]  /*17a0*/  FADD R12, R12, R20.reuse ;  /* 0x000000140c0c7221 */ /* 0x100fe20000000000 */
[--C-:B------:R-:W-:Y:S01]  /*17b0*/  FADD R16, R16, R20.reuse ;  /* 0x0000001410107221 */ /* 0x100fe20000000000 */
[----:B------:R-:W-:Y:S01]  /*17c0*/  FADD R28, R28, R20 ;  /* 0x000000141c1c7221 */ /* 0x000fe20000000000 */
[--C-:B------:R-:W-:Y:S01]  /*17d0*/  FADD R14, R14, R22.reuse ;  /* 0x000000160e0e7221 */ /* 0x100fe20000000000 */
[----:B------:R-:W-:Y:S01]  /*17e0*/  FADD R15, R15, R23 ;  /* 0x000000170f0f7221 */ /* 0x000fe20000000000 */
[----:B------:R-:W-:Y:S01]  /*17f0*/  FADD R18, R18, R22 ;  /* 0x0000001612127221 */ /* 0x000fe20000000000 */
[----:B------:R-:W-:-:S04]  /*1800*/  IMAD.WIDE R20, R21, 0x4, R2 ;  /* 0x0000000415147825 */ /* 0x000fc800078e0202 */
[----:B------:R-:W-:Y:S01]  /*1810*/  FADD R19, R19, R23 ;  /* 0x0000001713137221 */ /* 0x000fe20000000000 */
[----:B------:R0:W-:Y:S04]  /*1820*/  @P0 STG.E.128 desc[UR6][R4.64], R8 ;  /* 0x0000000804000986 */ /* 0x0001e8000c101d06 */
[----:B------:R0:W-:Y:S01]  /*1830*/  @P1 STG.E.128 desc[UR6][R6.64], R12 ;  /* 0x0000000c06001986 */ /* 0x0001e2000c101d06 */
[----:B------:R-:W-:-:S03]  /*1840*/  FADD R30, R30, R22 ;  /* 0x000000161e1e7221 */ /* 0x000fc60000000000 */
[----:B------:R0:W-:Y:S01]  /*1850*/  @P2 STG.E.128 desc[UR6][R20.64], R16 ;  /* 0x0000001014002986 */ /* 0x0001e2000c101d06 */
[----:B------:R-:W-:Y:S01]  /*1860*/  FADD R31, R31, R23 ;  /* 0x000000171f1f7221 */ /* 0x000fe20000000000 */
[----:B------:R-:W-:Y:S01]  /*1870*/  IMAD.WIDE R2, R25, 0x4, R2 ;  /* 0x0000000419027825 */ /* 0x000fe200078e0202 */
[----:B0-----:R-:W-:Y:S06]  /*1880*/  @!P3 EXIT ;  /* 0x000000000000b94d */ /* 0x001fec0003800000 */
[----:B------:R-:W-:Y:S01]  /*1890*/  STG.E.128 desc[UR6][R2.64], R28 ;  /* 0x0000001c02007986 */ /* 0x000fe2000c101d06 */
[----:B------:R-:W-:Y:S05]  /*18a0*/  EXIT ;  /* 0x000000000000794d */ /* 0x000fea0003800000 */
.L_x_0:
[----:B------:R-:W-:-:S00]  /*18b0*/  BRA `(.L_x_0) ;  /* 0xfffffffc00fc7947 */ /* 0x000fc0000383ffff */
[----:B------:R-:W-:-:S00]  /*18c0*/  NOP ;  /* 0x0000000000007918 */ /* 0x000fc00000000000 */
        /* <DEDUP_REMOVED lines=11> */
.L_x_1:


//--------------------- .nv.shared.triton_poi_fused_add_div_mul_sub_30 --------------------------
	.section	.nv.shared.triton_poi_fused_add_div_mul_sub_30,"aw",@nobits
	.sectionflags	@""
	.align	16
	.zero		1024


//--------------------- .nv.constant0.triton_poi_fused_add_div_mul_sub_30 --------------------------
	.section	.nv.constant0.triton_poi_fused_add_div_mul_sub_30,"a",@progbits
	.sectionflags	@""
	.align	4
.nv.constant0.triton_poi_fused_add_div_mul_sub_30:
	.zero		584
